//
// Generated by NVIDIA NVVM Compiler
//
// Compiler Build ID: CL-36424714
// Cuda compilation tools, release 13.0, V13.0.88
// Based on NVVM 20.0.0
//

.version 9.0
.target sm_100
.address_size 64

	// .globl	_Z9blockSortPiii

.visible .entry _Z9blockSortPiii(
	.param .u64 .ptr .align 1 _Z9blockSortPiii_param_0,
	.param .u32 _Z9blockSortPiii_param_1,
	.param .u32 _Z9blockSortPiii_param_2
)
{
	.reg .pred 	%p<6>;
	.reg .b32 	%r<19>;
	.reg .b64 	%rd<7>;

	ld.param.u64 	%rd4, [_Z9blockSortPiii_param_0];
	ld.param.u32 	%r11, [_Z9blockSortPiii_param_1];
	ld.param.u32 	%r12, [_Z9blockSortPiii_param_2];
	cvta.to.global.u64 	%rd1, %rd4;
	mov.u32 	%r13, %ctaid.x;
	mul.lo.s32 	%r17, %r12, %r13;
	add.s32 	%r14, %r17, %r12;
	min.s32 	%r2, %r14, %r11;
	setp.ge.s32 	%p1, %r17, %r2;
	@%p1 bra 	$L__BB0_7;
$L__BB0_1:
	add.s32 	%r4, %r17, 1;
	setp.ge.s32 	%p2, %r4, %r2;
	@%p2 bra 	$L__BB0_6;
	mul.wide.s32 	%rd5, %r17, 4;
	add.s64 	%rd2, %rd1, %rd5;
	mov.u32 	%r18, %r4;
$L__BB0_3:
	mul.wide.s32 	%rd6, %r18, 4;
	add.s64 	%rd3, %rd1, %rd6;
	ld.global.u32 	%r7, [%rd3];
	ld.global.u32 	%r8, [%rd2];
	setp.ge.s32 	%p3, %r7, %r8;
	@%p3 bra 	$L__BB0_5;
	st.global.u32 	[%rd2], %r7;
	st.global.u32 	[%rd3], %r8;
$L__BB0_5:
	add.s32 	%r18, %r18, 1;
	add.s32 	%r10, %r17, 1;
	add.s32 	%r15, %r17, 2;
	setp.lt.s32 	%p4, %r15, %r2;
	mov.u32 	%r17, %r10;
	@%p4 bra 	$L__BB0_3;
$L__BB0_6:
	setp.ne.s32 	%p5, %r4, %r2;
	mov.u32 	%r17, %r4;
	@%p5 bra 	$L__BB0_1;
$L__BB0_7:
	ret;

}


// ===== COMPILED SASS (sm_100) =====

	.target	sm_100

	.elftype	@"ET_EXEC"


//--------------------- .note.nv.tkinfo           --------------------------
	.section	.note.nv.tkinfo,"",@"SHT_NOTE"
	.sectionflags	@"SHF_NOTE_NV_TKINFO"
	.tkinfo
        /*0018*/ 	.word	0x00000002
        /*0030*/ 	.string	""
        /*0030*/ 	.string	"ptxas"
        /*0030*/ 	.string	"Cuda compilation tools, release 13.0, V13.0.88"
        /*0030*/ 	.string	"Build cuda_13.0.r13.0/compiler.36424714_0"
        /*0030*/ 	.string	"-arch sm_100 -m 64 "



//--------------------- .note.nv.cuinfo           --------------------------
	.section	.note.nv.cuinfo,"",@"SHT_NOTE"
	.sectionflags	@"SHF_NOTE_NV_CUINFO"
        /*0018*/ 	.short	0x0002
        /*001a*/ 	.short	0x0064
        /*001c*/ 	.short	0x0082
	.zero		2


//--------------------- .nv.info                  --------------------------
	.section	.nv.info,"",@"SHT_CUDA_INFO"
	.align	4


	//----- nvinfo : EIATTR_REGCOUNT
	.align		4
        /*0000*/ 	.byte	0x04, 0x2f
        /*0002*/ 	.short	(.L_1 - .L_0)
	.align		4
.L_0:
        /*0004*/ 	.word	index@(_Z9blockSortPiii)
        /*0008*/ 	.word	0x00000010


	//----- nvinfo : EIATTR_FRAME_SIZE
	.align		4
.L_1:
        /*000c*/ 	.byte	0x04, 0x11
        /*000e*/ 	.short	(.L_3 - .L_2)
	.align		4
.L_2:
        /*0010*/ 	.word	index@(_Z9blockSortPiii)
        /*0014*/ 	.word	0x00000000


	//----- nvinfo : EIATTR_MIN_STACK_SIZE
	.align		4
.L_3:
        /*0018*/ 	.byte	0x04, 0x12
        /*001a*/ 	.short	(.L_5 - .L_4)
	.align		4
.L_4:
        /*001c*/ 	.word	index@(_Z9blockSortPiii)
        /*0020*/ 	.word	0x00000000
.L_5:


//--------------------- .nv.compat                --------------------------
	.section	.nv.compat,"",@"SHT_CUDA_COMPAT_INFO"
	.align	4
        /*0000*/ 	.byte	0x02, 0x09, 0x00, 0x00, 0x02, 0x02, 0x01, 0x00, 0x02, 0x05, 0x05, 0x00, 0x03, 0x07, 0x01, 0x01
        /*0010*/ 	.byte	0x02, 0x03, 0x00, 0x00, 0x02, 0x06, 0x01, 0x00, 0x04, 0x0b, 0x08, 0x00, 0x09, 0x00, 0x00, 0x00
        /*0020*/ 	.byte	0x00, 0x00, 0x00, 0x00


//--------------------- .nv.info._Z9blockSortPiii --------------------------
	.section	.nv.info._Z9blockSortPiii,"",@"SHT_CUDA_INFO"
	.sectionflags	@""
	.align	4


	//----- nvinfo : EIATTR_CUDA_API_VERSION
	.align		4
        /*0000*/ 	.byte	0x04, 0x37
        /*0002*/ 	.short	(.L_7 - .L_6)
.L_6:
        /*0004*/ 	.word	0x00000082


	//----- nvinfo : EIATTR_KPARAM_INFO
	.align		4
.L_7:
        /*0008*/ 	.byte	0x04, 0x17
        /*000a*/ 	.short	(.L_9 - .L_8)
.L_8:
        /*000c*/ 	.word	0x00000000
        /*0010*/ 	.short	0x0002
        /*0012*/ 	.short	0x000c
        /*0014*/ 	.byte	0x00, 0xf0, 0x11, 0x00


	//----- nvinfo : EIATTR_KPARAM_INFO
	.align		4
.L_9:
        /*0018*/ 	.byte	0x04, 0x17
        /*001a*/ 	.short	(.L_11 - .L_10)
.L_10:
        /*001c*/ 	.word	0x00000000
        /*0020*/ 	.short	0x0001
        /*0022*/ 	.short	0x0008
        /*0024*/ 	.byte	0x00, 0xf0, 0x11, 0x00


	//----- nvinfo : EIATTR_KPARAM_INFO
	.align		4
.L_11:
        /*0028*/ 	.byte	0x04, 0x17
        /*002a*/ 	.short	(.L_13 - .L_12)
.L_12:
        /*002c*/ 	.word	0x00000000
        /*0030*/ 	.short	0x0000
        /*0032*/ 	.short	0x0000
        /*0034*/ 	.byte	0x00, 0xf5, 0x21, 0x00


	//----- nvinfo : EIATTR_SPARSE_MMA_MASK
	.align		4
.L_13:
        /*0038*/ 	.byte	0x03, 0x50
        /*003a*/ 	.short	0x0000


	//----- nvinfo : EIATTR_MAXREG_COUNT
	.align		4
        /*003c*/ 	.byte	0x03, 0x1b
        /*003e*/ 	.short	0x00ff


	//----- nvinfo : EIATTR_MERCURY_ISA_VERSION
	.align		4
        /*0040*/ 	.byte	0x03, 0x5f
        /*0042*/ 	.short	0x0101


	//----- nvinfo : EIATTR_VRC_CTA_INIT_COUNT
	.align		4
        /*0044*/ 	.byte	0x02, 0x4a
	.zero		1
	.zero		1


	//----- nvinfo : EIATTR_EXIT_INSTR_OFFSETS
	.align		4
        /*0048*/ 	.byte	0x04, 0x1c
        /*004a*/ 	.short	(.L_15 - .L_14)


	//   ....[0]....
.L_14:
        /*004c*/ 	.word	0x00000060


	//   ....[1]....
        /*0050*/ 	.word	0x000001e0


	//----- nvinfo : EIATTR_CBANK_PARAM_SIZE
	.align		4
.L_15:
        /*0054*/ 	.byte	0x03, 0x19
        /*0056*/ 	.short	0x0010


	//----- nvinfo : EIATTR_PARAM_CBANK
	.align		4
        /*0058*/ 	.byte	0x04, 0x0a
        /*005a*/ 	.short	(.L_17 - .L_16)
	.align		4
.L_16:
        /*005c*/ 	.word	index@(.nv.constant0._Z9blockSortPiii)
        /*0060*/ 	.short	0x0380
        /*0062*/ 	.short	0x0010


	//----- nvinfo : EIATTR_SW_WAR
	.align		4
.L_17:
        /*0064*/ 	.byte	0x04, 0x36
        /*0066*/ 	.short	(.L_19 - .L_18)
.L_18:
        /*0068*/ 	.word	0x00000008
.L_19:


//--------------------- .nv.callgraph             --------------------------
	.section	.nv.callgraph,"",@"SHT_CUDA_CALLGRAPH"
	.align	4
	.sectionentsize	8
	.align		4
        /*0000*/ 	.word	0x00000000
	.align		4
        /*0004*/ 	.word	0xffffffff
	.align		4
        /*0008*/ 	.word	0x00000000
	.align		4
        /*000c*/ 	.word	0xfffffffe
	.align		4
        /*0010*/ 	.word	0x00000000
	.align		4
        /*0014*/ 	.word	0xfffffffd
	.align		4
        /*0018*/ 	.word	0x00000000
	.align		4
        /*001c*/ 	.word	0xfffffffc


//--------------------- .text._Z9blockSortPiii    --------------------------
	.section	.text._Z9blockSortPiii,"ax",@progbits
	.align	128
        .global         _Z9blockSortPiii
        .type           _Z9blockSortPiii,@function
        .size           _Z9blockSortPiii,(.L_x_4 - _Z9blockSortPiii)
        .other          _Z9blockSortPiii,@"STO_CUDA_ENTRY STV_DEFAULT"
_Z9blockSortPiii:
.text._Z9blockSortPiii:
[----:B------:R-:W-:Y:S08]  /*0000*/  LDC R1, c[0x0][0x37c] ;  /* 0x0000df00ff017b82 */ /* 0x000ff00000000800 */
[----:B------:R-:W0:Y:S08]  /*0010*/  S2UR UR4, SR_CTAID.X ;  /* 0x00000000000479c3 */ /* 0x000e300000002500 */
[----:B------:R-:W0:Y:S02]  /*0020*/  LDC.64 R8, c[0x0][0x388] ;  /* 0x0000e200ff087b82 */ /* 0x000e240000000a00 */
[----:B0-----:R-:W-:-:S05]  /*0030*/  IMAD R0, R9, UR4, RZ ;  /* 0x0000000409007c24 */ /* 0x001fca000f8e02ff */
[----:B------:R-:W-:-:S04]  /*0040*/  VIADDMNMX R9, R0, R9, R8, PT ;  /* 0x0000000900097246 */ /* 0x000fc80003800108 */
[----:B------:R-:W-:-:S13]  /*0050*/  ISETP.GE.AND P0, PT, R0, R9, PT ;  /* 0x000000090000720c */ /* 0x000fda0003f06270 */
[----:B------:R-:W-:Y:S05]  /*0060*/  @P0 EXIT ;  /* 0x000000000000094d */ /* 0x000fea0003800000 */
[----:B------:R-:W0:Y:S01]  /*0070*/  LDCU.64 UR4, c[0x0][0x358] ;  /* 0x00006b00ff0477ac */ /* 0x000e220008000a00 */
[----:B------:R-:W-:Y:S01]  /*0080*/  NOP ;  /* 0x0000000000007918 */ /* 0x000fe20000000000 */
.L_x_2:
[----:B------:R-:W-:-:S05]  /*0090*/  VIADD R10, R0, 0x1 ;  /* 0x00000001000a7836 */ /* 0x000fca0000000000 */
[CC--:B------:R-:W-:Y:S02]  /*00a0*/  ISETP.GE.AND P1, PT, R10.reuse, R9.reuse, PT ;  /* 0x000000090a00720c */ /* 0x0c0fe40003f26270 */
[----:B------:R-:W-:-:S11]  /*00b0*/  ISETP.NE.AND P0, PT, R10, R9, PT ;  /* 0x000000090a00720c */ /* 0x000fd60003f05270 */
[----:B------:R-:W-:Y:S05]  /*00c0*/  @P1 BRA `(.L_x_0) ;  /* 0x00000000003c1947 */ /* 0x000fea0003800000 */
[----:B------:R-:W1:Y:S01]  /*00d0*/  LDC.64 R2, c[0x0][0x380] ;  /* 0x0000e000ff027b82 */ /* 0x000e620000000a00 */
[----:B------:R-:W-:-:S07]  /*00e0*/  IMAD.MOV.U32 R11, RZ, RZ, R10 ;  /* 0x000000ffff0b7224 */ /* 0x000fce00078e000a */
[----:B------:R-:W2:Y:S01]  /*00f0*/  LDC.64 R6, c[0x0][0x380] ;  /* 0x0000e000ff067b82 */ /* 0x000ea20000000a00 */
[----:B-1----:R-:W-:-:S07]  /*0100*/  IMAD.WIDE R2, R0, 0x4, R2 ;  /* 0x0000000400027825 */ /* 0x002fce00078e0202 */
.L_x_1:
[C---:B--2---:R-:W-:Y:S01]  /*0110*/  IMAD.WIDE R4, R11.reuse, 0x4, R6 ;  /* 0x000000040b047825 */ /* 0x044fe200078e0206 */
[----:B0-----:R-:W2:Y:S04]  /*0120*/  LDG.E R12, desc[UR4][R2.64] ;  /* 0x00000004020c7981 */ /* 0x001ea8000c1e1900 */
[----:B------:R-:W2:Y:S01]  /*0130*/  LDG.E R13, desc[UR4][R4.64] ;  /* 0x00000004040d7981 */ /* 0x000ea2000c1e1900 */
[C---:B------:R-:W-:Y:S01]  /*0140*/  IADD3 R8, PT, PT, R0.reuse, 0x2, RZ ;  /* 0x0000000200087810 */ /* 0x040fe20007ffe0ff */
[----:B------:R-:W-:Y:S01]  /*0150*/  VIADD R0, R0, 0x1 ;  /* 0x0000000100007836 */ /* 0x000fe20000000000 */
[----:B------:R-:W-:Y:S02]  /*0160*/  IADD3 R11, PT, PT, R11, 0x1, RZ ;  /* 0x000000010b0b7810 */ /* 0x000fe40007ffe0ff */
[----:B--2---:R-:W-:-:S13]  /*0170*/  ISETP.GE.AND P1, PT, R13, R12, PT ;  /* 0x0000000c0d00720c */ /* 0x004fda0003f26270 */
[----:B------:R1:W-:Y:S04]  /*0180*/  @!P1 STG.E desc[UR4][R2.64], R13 ;  /* 0x0000000d02009986 */ /* 0x0003e8000c101904 */
[----:B------:R1:W-:Y:S01]  /*0190*/  @!P1 STG.E desc[UR4][R4.64], R12 ;  /* 0x0000000c04009986 */ /* 0x0003e2000c101904 */
[----:B------:R-:W-:-:S13]  /*01a0*/  ISETP.GE.AND P1, PT, R8, R9, PT ;  /* 0x000000090800720c */ /* 0x000fda0003f26270 */
[----:B-1----:R-:W-:Y:S05]  /*01b0*/  @!P1 BRA `(.L_x_1) ;  /* 0xfffffffc00d49947 */ /* 0x002fea000383ffff */
.L_x_0:
[----:B------:R-:W-:Y:S01]  /*01c0*/  IMAD.MOV.U32 R0, RZ, RZ, R10 ;  /* 0x000000ffff007224 */ /* 0x000fe200078e000a */
[----:B------:R-:W-:Y:S06]  /*01d0*/  @P0 BRA `(.L_x_2) ;  /* 0xfffffffc00ac0947 */ /* 0x000fec000383ffff */
[----:B0-----:R-:W-:Y:S05]  /*01e0*/  EXIT ;  /* 0x000000000000794d */ /* 0x001fea0003800000 */
.L_x_3:
[----:B------:R-:W-:-:S00]  /*01f0*/  BRA `(.L_x_3) ;  /* 0xfffffffc00fc7947 */ /* 0x000fc0000383ffff */
[----:B------:R-:W-:-:S00]  /*0200*/  NOP ;  /* 0x0000000000007918 */ /* 0x000fc00000000000 */
[----:B------:R-:W-:-:S00]  /*0210*/  NOP ;  /* 0x0000000000007918 */ /* 0x000fc00000000000 */
[----:B------:R-:W-:-:S00]  /*0220*/  NOP ;  /* 0x0000000000007918 */ /* 0x000fc00000000000 */
[----:B------:R-:W-:-:S00]  /*0230*/  NOP ;  /* 0x0000000000007918 */ /* 0x000fc00000000000 */
[----:B------:R-:W-:-:S00]  /*0240*/  NOP ;  /* 0x0000000000007918 */ /* 0x000fc00000000000 */
[----:B------:R-:W-:-:S00]  /*0250*/  NOP ;  /* 0x0000000000007918 */ /* 0x000fc00000000000 */
[----:B------:R-:W-:-:S00]  /*0260*/  NOP ;  /* 0x0000000000007918 */ /* 0x000fc00000000000 */
[----:B------:R-:W-:-:S00]  /*0270*/  NOP ;  /* 0x0000000000007918 */ /* 0x000fc00000000000 */
.L_x_4:


//--------------------- .nv.shared.reserved.0     --------------------------
	.section	.nv.shared.reserved.0,"aw",@nobits
	.weak		__nv_reservedSMEM_offset_0_alias
	.size		__nv_reservedSMEM_offset_0_alias, 0, 64
	.other		__nv_reservedSMEM_offset_0_alias,@"STO_CUDA_RESERVED_SHARED STV_DEFAULT"
__nv_reservedSMEM_offset_0_alias:
	.zero		0
	.zero		64


//--------------------- .nv.constant0._Z9blockSortPiii --------------------------
	.section	.nv.constant0._Z9blockSortPiii,"a",@progbits
	.sectionflags	@""
	.align	4
.nv.constant0._Z9blockSortPiii:
	.zero		912


//--------------------- SYMBOLS --------------------------

	.type		.nv.reservedSmem.offset0,@object
	.size		.nv.reservedSmem.offset0,0x4
